	.headerflags	@"EF_CUDA_TEXMODE_UNIFIED EF_CUDA_64BIT_ADDRESS EF_CUDA_ACCELERATORS EF_CUDA_SM90 EF_CUDA_VIRTUAL_SM(EF_CUDA_SM90)"
	.elftype	@"ET_EXEC"


//--------------------- .nv.info                  --------------------------
	.section	.nv.info,"",@"SHT_CUDA_INFO"
	.align	4


	//----- nvinfo : EIATTR_REGCOUNT
	.align		4
        /*0000*/ 	.byte	0x04, 0x2f
        /*0002*/ 	.short	(.L_1 - .L_0)
	.align		4
.L_0:
        /*0004*/ 	.word	index@(triton_poi_fused__to_copy_arange_clamp_mul_sub_26)
        /*0008*/ 	.word	0x0000000a


	//----- nvinfo : EIATTR_MIN_STACK_SIZE
	.align		4
.L_1:
        /*000c*/ 	.byte	0x04, 0x12
        /*000e*/ 	.short	(.L_3 - .L_2)
	.align		4
.L_2:
        /*0010*/ 	.word	index@(triton_poi_fused__to_copy_arange_clamp_mul_sub_26)
        /*0014*/ 	.word	0x00000000


	//----- nvinfo : EIATTR_FRAME_SIZE
	.align		4
.L_3:
        /*0018*/ 	.byte	0x04, 0x11
        /*001a*/ 	.short	(.L_5 - .L_4)
	.align		4
.L_4:
        /*001c*/ 	.word	index@(triton_poi_fused__to_copy_arange_clamp_mul_sub_26)
        /*0020*/ 	.word	0x00000000


	//----- nvinfo : EIATTR_MIN_STACK_SIZE
	.align		4
.L_5:
        /*0024*/ 	.byte	0x04, 0x12
        /*0026*/ 	.short	(.L_7 - .L_6)
	.align		4
.L_6:
        /*0028*/ 	.word	index@(triton_poi_fused__to_copy_arange_clamp_mul_sub_26)
        /*002c*/ 	.word	0x00000000
.L_7:


//--------------------- .nv.info.triton_poi_fused__to_copy_arange_clamp_mul_sub_26 --------------------------
	.section	.nv.info.triton_poi_fused__to_copy_arange_clamp_mul_sub_26,"",@"SHT_CUDA_INFO"
	.sectionflags	@""
	.align	4


	//----- nvinfo : EIATTR_CUDA_API_VERSION
	.align		4
        /*0000*/ 	.byte	0x04, 0x37
        /*0002*/ 	.short	(.L_9 - .L_8)
.L_8:
        /*0004*/ 	.word	0x0000007c


	//----- nvinfo : EIATTR_KPARAM_INFO
	.align		4
.L_9:
        /*0008*/ 	.byte	0x04, 0x17
        /*000a*/ 	.short	(.L_11 - .L_10)
.L_10:
        /*000c*/ 	.word	0x00000000
        /*0010*/ 	.short	0x0001
        /*0012*/ 	.short	0x0008
        /*0014*/ 	.byte	0x00, 0xf0, 0x11, 0x00


	//----- nvinfo : EIATTR_KPARAM_INFO
	.align		4
.L_11:
        /*0018*/ 	.byte	0x04, 0x17
        /*001a*/ 	.short	(.L_13 - .L_12)
.L_12:
        /*001c*/ 	.word	0x00000000
        /*0020*/ 	.short	0x0000
        /*0022*/ 	.short	0x0000
        /*0024*/ 	.byte	0x00, 0xf4, 0x21, 0x00


	//----- nvinfo : EIATTR_SPARSE_MMA_MASK
	.align		4
.L_13:
        /*0028*/ 	.byte	0x03, 0x50
        /*002a*/ 	.short	0x0000


	//----- nvinfo : EIATTR_MAXREG_COUNT
	.align		4
        /*002c*/ 	.byte	0x03, 0x1b
        /*002e*/ 	.short	0x00ff


	//----- nvinfo : EIATTR_EXIT_INSTR_OFFSETS
	.align		4
        /*0030*/ 	.byte	0x04, 0x1c
        /*0032*/ 	.short	(.L_15 - .L_14)


	//   ....[0]....
.L_14:
        /*0034*/ 	.word	0x000000e0


	//   ....[1]....
        /*0038*/ 	.word	0x00000110


	//----- nvinfo : EIATTR_REQNTID
	.align		4
.L_15:
        /*003c*/ 	.byte	0x04, 0x10
        /*003e*/ 	.short	(.L_17 - .L_16)
.L_16:
        /*0040*/ 	.word	0x00000020
        /*0044*/ 	.word	0x00000001
        /*0048*/ 	.word	0x00000001


	//----- nvinfo : EIATTR_CBANK_PARAM_SIZE
	.align		4
.L_17:
        /*004c*/ 	.byte	0x03, 0x19
        /*004e*/ 	.short	0x000c


	//----- nvinfo : EIATTR_PARAM_CBANK
	.align		4
        /*0050*/ 	.byte	0x04, 0x0a
        /*0052*/ 	.short	(.L_19 - .L_18)
	.align		4
.L_18:
        /*0054*/ 	.word	index@(.nv.constant0.triton_poi_fused__to_copy_arange_clamp_mul_sub_26)
        /*0058*/ 	.short	0x0210
        /*005a*/ 	.short	0x000c


	//----- nvinfo : EIATTR_SW_WAR
	.align		4
.L_19:
        /*005c*/ 	.byte	0x04, 0x36
        /*005e*/ 	.short	(.L_21 - .L_20)
.L_20:
        /*0060*/ 	.word	0x00000008
.L_21:


//--------------------- .nv.callgraph             --------------------------
	.section	.nv.callgraph,"",@"SHT_CUDA_CALLGRAPH"
	.align	4
	.sectionentsize	8
	.align		4
        /*0000*/ 	.word	0x00000000
	.align		4
        /*0004*/ 	.word	0xffffffff
	.align		4
        /*0008*/ 	.word	0x00000000
	.align		4
        /*000c*/ 	.word	0xfffffffe
	.align		4
        /*0010*/ 	.word	0x00000000
	.align		4
        /*0014*/ 	.word	0xfffffffd
	.align		4
        /*0018*/ 	.word	0x00000000
	.align		4
        /*001c*/ 	.word	0xfffffffc


//--------------------- .text.triton_poi_fused__to_copy_arange_clamp_mul_sub_26 --------------------------
	.section	.text.triton_poi_fused__to_copy_arange_clamp_mul_sub_26,"ax",@progbits
	.align	128
        .global         triton_poi_fused__to_copy_arange_clamp_mul_sub_26
        .type           triton_poi_fused__to_copy_arange_clamp_mul_sub_26,@function
        .size           triton_poi_fused__to_copy_arange_clamp_mul_sub_26,(.L_x_1 - triton_poi_fused__to_copy_arange_clamp_mul_sub_26)
        .other          triton_poi_fused__to_copy_arange_clamp_mul_sub_26,@"STO_CUDA_ENTRY STV_DEFAULT"
triton_poi_fused__to_copy_arange_clamp_mul_sub_26:
.text.triton_poi_fused__to_copy_arange_clamp_mul_sub_26:
[----:B------:R-:W0:Y:S02]  /*0000*/  LDC R1, c[0x0][0x28] ;  /* 0x00000a00ff017b82 */ /* 0x000e240000000800 */
[----:B------:R-:W1:Y:S01]  /*0010*/  S2R R0, SR_TID.X ;  /* 0x0000000000007919 */ /* 0x000e620000002100 */
[----:B------:R-:W2:Y:S01]  /*0020*/  LDC.64 R2, c[0x0][0x210] ;  /* 0x00008400ff027b82 */ /* 0x000ea20000000a00 */
[----:B------:R-:W3:Y:S01]  /*0030*/  S2R R5, SR_CTAID.X ;  /* 0x0000000000057919 */ /* 0x000ee20000002500 */
[----:B-1----:R-:W-:-:S05]  /*0040*/  LOP3.LUT R0, R0, 0x1f, RZ, 0xc0, !PT ;  /* 0x0000001f00007812 */ /* 0x002fca00078ec0ff */
[----:B---3--:R-:W-:-:S04]  /*0050*/  IMAD R5, R5, 0x20, R0 ;  /* 0x0000002005057824 */ /* 0x008fc800078e0200 */
[C---:B--2---:R-:W-:Y:S01]  /*0060*/  IMAD.WIDE R2, R5.reuse, 0x4, R2 ;  /* 0x0000000405027825 */ /* 0x044fe200078e0202 */
[----:B------:R-:W-:Y:S02]  /*0070*/  I2FP.F32.S32 R0, R5 ;  /* 0x0000000500007245 */ /* 0x000fe40000201400 */
[----:B------:R-:W-:-:S03]  /*0080*/  ISETP.GE.AND P0, PT, R5, 0x20, PT ;  /* 0x000000200500780c */ /* 0x000fc60003f06270 */
[----:B------:R-:W-:-:S05]  /*0090*/  FMUL R0, R0, 0.48387095332145690918 ;  /* 0x3ef7bdef00007820 */ /* 0x000fca0000400000 */
[----:B------:R-:W-:-:S04]  /*00a0*/  FMNMX R0, RZ, R0, !PT ;  /* 0x00000000ff007209 */ /* 0x000fc80007800000 */
[----:B------:R-:W1:Y:S02]  /*00b0*/  F2I.TRUNC.NTZ R4, R0 ;  /* 0x0000000000047305 */ /* 0x000e64000020f100 */
[----:B-1----:R-:W-:-:S05]  /*00c0*/  I2FP.F32.S32 R7, R4 ;  /* 0x0000000400077245 */ /* 0x002fca0000201400 */
[----:B------:R-:W-:Y:S01]  /*00d0*/  FADD.SAT R7, R0, -R7 ;  /* 0x8000000700077221 */ /* 0x000fe20000002000 */
[----:B------:R-:W-:Y:S06]  /*00e0*/  @P0 EXIT ;  /* 0x000000000000094d */ /* 0x000fec0003800000 */
[----:B------:R-:W-:Y:S02]  /*00f0*/  ULDC.64 UR4, c[0x0][0x208] ;  /* 0x0000820000047ab9 */ /* 0x000fe40000000a00 */
[----:B------:R-:W-:Y:S01]  /*0100*/  STG.E desc[UR4][R2.64], R7 ;  /* 0x0000000702007986 */ /* 0x000fe2000c101904 */
[----:B------:R-:W-:Y:S05]  /*0110*/  EXIT ;  /* 0x000000000000794d */ /* 0x000fea0003800000 */
.L_x_0:
[----:B------:R-:W-:-:S00]  /*0120*/  BRA `(.L_x_0) ;  /* 0xfffffffc00fc7947 */ /* 0x000fc0000383ffff */
[----:B------:R-:W-:-:S00]  /*0130*/  NOP ;  /* 0x0000000000007918 */ /* 0x000fc00000000000 */
        /* <DEDUP_REMOVED lines=12> */
.L_x_1:


//--------------------- .nv.constant0.triton_poi_fused__to_copy_arange_clamp_mul_sub_26 --------------------------
	.section	.nv.constant0.triton_poi_fused__to_copy_arange_clamp_mul_sub_26,"a",@progbits
	.sectionflags	@""
	.align	4
.nv.constant0.triton_poi_fused__to_copy_arange_clamp_mul_sub_26:
	.zero		540
